	.headerflags	@"EF_CUDA_TEXMODE_UNIFIED EF_CUDA_64BIT_ADDRESS EF_CUDA_ACCELERATORS EF_CUDA_SM90 EF_CUDA_VIRTUAL_SM(EF_CUDA_SM90)"
	.elftype	@"ET_EXEC"


//--------------------- .nv.info                  --------------------------
	.section	.nv.info,"",@"SHT_CUDA_INFO"
	.align	4


	//----- nvinfo : EIATTR_REGCOUNT
	.align		4
        /*0000*/ 	.byte	0x04, 0x2f
        /*0002*/ 	.short	(.L_3 - .L_2)
	.align		4
.L_2:
        /*0004*/ 	.word	index@(triton_poi_fused__native_batch_norm_legit_no_training_hardtanh_36)
        /*0008*/ 	.word	0x00000010


	//----- nvinfo : EIATTR_MIN_STACK_SIZE
	.align		4
.L_3:
        /*000c*/ 	.byte	0x04, 0x12
        /*000e*/ 	.short	(.L_5 - .L_4)
	.align		4
.L_4:
        /*0010*/ 	.word	index@(triton_poi_fused__native_batch_norm_legit_no_training_hardtanh_36)
        /*0014*/ 	.word	0x00000000


	//----- nvinfo : EIATTR_FRAME_SIZE
	.align		4
.L_5:
        /*0018*/ 	.byte	0x04, 0x11
        /*001a*/ 	.short	(.L_7 - .L_6)
	.align		4
.L_6:
        /*001c*/ 	.word	index@(triton_poi_fused__native_batch_norm_legit_no_training_hardtanh_36)
        /*0020*/ 	.word	0x00000000


	//----- nvinfo : EIATTR_MIN_STACK_SIZE
	.align		4
.L_7:
        /*0024*/ 	.byte	0x04, 0x12
        /*0026*/ 	.short	(.L_9 - .L_8)
	.align		4
.L_8:
        /*0028*/ 	.word	index@(triton_poi_fused__native_batch_norm_legit_no_training_hardtanh_36)
        /*002c*/ 	.word	0x00000000
.L_9:


//--------------------- .nv.info.triton_poi_fused__native_batch_norm_legit_no_training_hardtanh_36 --------------------------
	.section	.nv.info.triton_poi_fused__native_batch_norm_legit_no_training_hardtanh_36,"",@"SHT_CUDA_INFO"
	.sectionflags	@""
	.align	4


	//----- nvinfo : EIATTR_CUDA_API_VERSION
	.align		4
        /*0000*/ 	.byte	0x04, 0x37
        /*0002*/ 	.short	(.L_11 - .L_10)
.L_10:
        /*0004*/ 	.word	0x0000007c


	//----- nvinfo : EIATTR_KPARAM_INFO
	.align		4
.L_11:
        /*0008*/ 	.byte	0x04, 0x17
        /*000a*/ 	.short	(.L_13 - .L_12)
.L_12:
        /*000c*/ 	.word	0x00000000
        /*0010*/ 	.short	0x0006
        /*0012*/ 	.short	0x0030
        /*0014*/ 	.byte	0x00, 0xf0, 0x11, 0x00


	//----- nvinfo : EIATTR_KPARAM_INFO
	.align		4
.L_13:
        /*0018*/ 	.byte	0x04, 0x17
        /*001a*/ 	.short	(.L_15 - .L_14)
.L_14:
        /*001c*/ 	.word	0x00000000
        /*0020*/ 	.short	0x0005
        /*0022*/ 	.short	0x0028
        /*0024*/ 	.byte	0x00, 0xf4, 0x21, 0x00


	//----- nvinfo : EIATTR_KPARAM_INFO
	.align		4
.L_15:
        /*0028*/ 	.byte	0x04, 0x17
        /*002a*/ 	.short	(.L_17 - .L_16)
.L_16:
        /*002c*/ 	.word	0x00000000
        /*0030*/ 	.short	0x0004
        /*0032*/ 	.short	0x0020
        /*0034*/ 	.byte	0x00, 0xf4, 0x21, 0x00


	//----- nvinfo : EIATTR_KPARAM_INFO
	.align		4
.L_17:
        /*0038*/ 	.byte	0x04, 0x17
        /*003a*/ 	.short	(.L_19 - .L_18)
.L_18:
        /*003c*/ 	.word	0x00000000
        /*0040*/ 	.short	0x0003
        /*0042*/ 	.short	0x0018
        /*0044*/ 	.byte	0x00, 0xf4, 0x21, 0x00


	//----- nvinfo : EIATTR_KPARAM_INFO
	.align		4
.L_19:
        /*0048*/ 	.byte	0x04, 0x17
        /*004a*/ 	.short	(.L_21 - .L_20)
.L_20:
        /*004c*/ 	.word	0x00000000
        /*0050*/ 	.short	0x0002
        /*0052*/ 	.short	0x0010
        /*0054*/ 	.byte	0x00, 0xf4, 0x21, 0x00


	//----- nvinfo : EIATTR_KPARAM_INFO
	.align		4
.L_21:
        /*0058*/ 	.byte	0x04, 0x17
        /*005a*/ 	.short	(.L_23 - .L_22)
.L_22:
        /*005c*/ 	.word	0x00000000
        /*0060*/ 	.short	0x0001
        /*0062*/ 	.short	0x0008
        /*0064*/ 	.byte	0x00, 0xf4, 0x21, 0x00


	//----- nvinfo : EIATTR_KPARAM_INFO
	.align		4
.L_23:
        /*0068*/ 	.byte	0x04, 0x17
        /*006a*/ 	.short	(.L_25 - .L_24)
.L_24:
        /*006c*/ 	.word	0x00000000
        /*0070*/ 	.short	0x0000
        /*0072*/ 	.short	0x0000
        /*0074*/ 	.byte	0x00, 0xf4, 0x21, 0x00


	//----- nvinfo : EIATTR_SPARSE_MMA_MASK
	.align		4
.L_25:
        /*0078*/ 	.byte	0x03, 0x50
        /*007a*/ 	.short	0x0000


	//----- nvinfo : EIATTR_MAXREG_COUNT
	.align		4
        /*007c*/ 	.byte	0x03, 0x1b
        /*007e*/ 	.short	0x00ff


	//----- nvinfo : EIATTR_EXIT_INSTR_OFFSETS
	.align		4
        /*0080*/ 	.byte	0x04, 0x1c
        /*0082*/ 	.short	(.L_27 - .L_26)


	//   ....[0]....
.L_26:
        /*0084*/ 	.word	0x000003b0


	//----- nvinfo : EIATTR_REQNTID
	.align		4
.L_27:
        /*0088*/ 	.byte	0x04, 0x10
        /*008a*/ 	.short	(.L_29 - .L_28)
.L_28:
        /*008c*/ 	.word	0x00000080
        /*0090*/ 	.word	0x00000001
        /*0094*/ 	.word	0x00000001


	//----- nvinfo : EIATTR_CBANK_PARAM_SIZE
	.align		4
.L_29:
        /*0098*/ 	.byte	0x03, 0x19
        /*009a*/ 	.short	0x0034


	//----- nvinfo : EIATTR_PARAM_CBANK
	.align		4
        /*009c*/ 	.byte	0x04, 0x0a
        /*009e*/ 	.short	(.L_31 - .L_30)
	.align		4
.L_30:
        /*00a0*/ 	.word	index@(.nv.constant0.triton_poi_fused__native_batch_norm_legit_no_training_hardtanh_36)
        /*00a4*/ 	.short	0x0210
        /*00a6*/ 	.short	0x0034


	//----- nvinfo : EIATTR_SW_WAR
	.align		4
.L_31:
        /*00a8*/ 	.byte	0x04, 0x36
        /*00aa*/ 	.short	(.L_33 - .L_32)
.L_32:
        /*00ac*/ 	.word	0x00000008
.L_33:


//--------------------- .nv.callgraph             --------------------------
	.section	.nv.callgraph,"",@"SHT_CUDA_CALLGRAPH"
	.align	4
	.sectionentsize	8
	.align		4
        /*0000*/ 	.word	0x00000000
	.align		4
        /*0004*/ 	.word	0xffffffff
	.align		4
        /*0008*/ 	.word	0x00000000
	.align		4
        /*000c*/ 	.word	0xfffffffe
	.align		4
        /*0010*/ 	.word	0x00000000
	.align		4
        /*0014*/ 	.word	0xfffffffd
	.align		4
        /*0018*/ 	.word	0x00000000
	.align		4
        /*001c*/ 	.word	0xfffffffc


//--------------------- .nv.constant4             --------------------------
	.section	.nv.constant4,"a",@progbits
	.align	8
	.align		8
.nv.constant4:
        /*0000*/ 	.dword	_$_str
	.align		8
        /*0008*/ 	.dword	_$_str_$_2


//--------------------- .text.triton_poi_fused__native_batch_norm_legit_no_training_hardtanh_36 --------------------------
	.section	.text.triton_poi_fused__native_batch_norm_legit_no_training_hardtanh_36,"ax",@progbits
	.align	128
        .global         triton_poi_fused__native_batch_norm_legit_no_training_hardtanh_36
        .type           triton_poi_fused__native_batch_norm_legit_no_training_hardtanh_36,@function
        .size           triton_poi_fused__native_batch_norm_legit_no_training_hardtanh_36,(.L_x_1 - triton_poi_fused__native_batch_norm_legit_no_training_hardtanh_36)
        .other          triton_poi_fused__native_batch_norm_legit_no_training_hardtanh_36,@"STO_CUDA_ENTRY STV_DEFAULT"
triton_poi_fused__native_batch_norm_legit_no_training_hardtanh_36:
.text.triton_poi_fused__native_batch_norm_legit_no_training_hardtanh_36:
[----:B------:R-:W-:Y:S01]  /*0000*/  LDC R1, c[0x0][0x28] ;  /* 0x00000a00ff017b82 */ /* 0x000fe20000000800 */
[----:B------:R-:W1:Y:S07]  /*0010*/  S2R R0, SR_TID.X ;  /* 0x0000000000007919 */ /* 0x000e6e0000002100 */
[----:B------:R-:W2:Y:S01]  /*0020*/  LDC.64 R6, c[0x0][0x220] ;  /* 0x00008800ff067b82 */ /* 0x000ea20000000a00 */
[----:B------:R-:W-:Y:S01]  /*0030*/  ULDC.64 UR4, c[0x0][0x208] ;  /* 0x0000820000047ab9 */ /* 0x000fe20000000a00 */
[----:B------:R-:W3:Y:S06]  /*0040*/  S2R R5, SR_CTAID.X ;  /* 0x0000000000057919 */ /* 0x000eec0000002500 */
[----:B------:R-:W4:Y:S08]  /*0050*/  LDC.64 R8, c[0x0][0x228] ;  /* 0x00008a00ff087b82 */ /* 0x000f300000000a00 */
[----:B------:R-:W5:Y:S01]  /*0060*/  LDC.64 R10, c[0x0][0x230] ;  /* 0x00008c00ff0a7b82 */ /* 0x000f620000000a00 */
[----:B-1----:R-:W-:Y:S01]  /*0070*/  IMAD.SHL.U32 R0, R0, 0x2, RZ ;  /* 0x0000000200007824 */ /* 0x002fe200078e00ff */
[----:B---3--:R-:W-:-:S04]  /*0080*/  SHF.R.S32.HI R3, RZ, 0x17, R5 ;  /* 0x00000017ff037819 */ /* 0x008fc80000011405 */
[----:B------:R-:W-:Y:S02]  /*0090*/  LOP3.LUT R0, R0, 0xfe, RZ, 0xc0, !PT ;  /* 0x000000fe00007812 */ /* 0x000fe400078ec0ff */
[----:B------:R-:W-:-:S03]  /*00a0*/  SGXT R3, R3, 0x1 ;  /* 0x000000010303781a */ /* 0x000fc60000000200 */
[----:B------:R-:W-:Y:S02]  /*00b0*/  IMAD R0, R5, 0x100, R0 ;  /* 0x0000010005007824 */ /* 0x000fe400078e0200 */
[----:B------:R-:W1:Y:S03]  /*00c0*/  LDC.64 R4, c[0x0][0x218] ;  /* 0x00008600ff047b82 */ /* 0x000e660000000a00 */
[----:B------:R-:W-:-:S04]  /*00d0*/  LEA.HI R3, R3, R0, RZ, 0x7 ;  /* 0x0000000003037211 */ /* 0x000fc800078f38ff */
[----:B------:R-:W-:-:S04]  /*00e0*/  SHF.R.S32.HI R3, RZ, 0x7, R3 ;  /* 0x00000007ff037819 */ /* 0x000fc80000011403 */
[----:B------:R-:W-:-:S04]  /*00f0*/  LEA.HI R2, R3, R3, RZ, 0x6 ;  /* 0x0000000303027211 */ /* 0x000fc800078f30ff */
[----:B------:R-:W-:-:S04]  /*0100*/  LOP3.LUT R2, R2, 0xffffffc0, RZ, 0xc0, !PT ;  /* 0xffffffc002027812 */ /* 0x000fc800078ec0ff */
[----:B------:R-:W-:Y:S02]  /*0110*/  IADD3 R13, R3, -R2, RZ ;  /* 0x80000002030d7210 */ /* 0x000fe40007ffe0ff */
[----:B------:R-:W3:Y:S03]  /*0120*/  LDC.64 R2, c[0x0][0x210] ;  /* 0x00008400ff027b82 */ /* 0x000ee60000000a00 */
[----:B--2---:R-:W-:-:S06]  /*0130*/  IMAD.WIDE R6, R13, 0x4, R6 ;  /* 0x000000040d067825 */ /* 0x004fcc00078e0206 */
[----:B------:R-:W2:Y:S01]  /*0140*/  LDG.E.EL R6, desc[UR4][R6.64] ;  /* 0x0000000406067981 */ /* 0x000ea2000c2e1900 */
[----:B-1----:R-:W-:-:S06]  /*0150*/  IMAD.WIDE R4, R13, 0x4, R4 ;  /* 0x000000040d047825 */ /* 0x002fcc00078e0204 */
[----:B------:R-:W2:Y:S01]  /*0160*/  LDG.E.EL R4, desc[UR4][R4.64] ;  /* 0x0000000404047981 */ /* 0x000ea2000c2e1900 */
[----:B---3--:R-:W-:-:S06]  /*0170*/  IMAD.WIDE R2, R0, 0x4, R2 ;  /* 0x0000000400027825 */ /* 0x008fcc00078e0202 */
[----:B------:R-:W3:Y:S01]  /*0180*/  LDG.E.64 R2, desc[UR4][R2.64] ;  /* 0x0000000402027981 */ /* 0x000ee2000c1e1b00 */
[----:B----4-:R-:W-:-:S04]  /*0190*/  IMAD.WIDE R8, R13, 0x4, R8 ;  /* 0x000000040d087825 */ /* 0x010fc800078e0208 */
[----:B-----5:R-:W-:Y:S02]  /*01a0*/  IMAD.WIDE R10, R13, 0x4, R10 ;  /* 0x000000040d0a7825 */ /* 0x020fe400078e020a */
[----:B------:R-:W4:Y:S04]  /*01b0*/  LDG.E.EL R8, desc[UR4][R8.64] ;  /* 0x0000000408087981 */ /* 0x000f28000c2e1900 */
[----:B------:R-:W4:Y:S01]  /*01c0*/  LDG.E.EL R11, desc[UR4][R10.64] ;  /* 0x000000040a0b7981 */ /* 0x000f22000c2e1900 */
[----:B------:R-:W-:Y:S02]  /*01d0*/  IMAD.MOV.U32 R12, RZ, RZ, 0x3e800000 ;  /* 0x3e800000ff0c7424 */ /* 0x000fe400078e00ff */
[----:B--2---:R-:W-:-:S04]  /*01e0*/  FADD R6, R6, 9.9999997473787516356e-06 ;  /* 0x3727c5ac06067421 */ /* 0x004fc80000000000 */
[----:B------:R-:W1:Y:S02]  /*01f0*/  MUFU.SQRT R7, R6 ;  /* 0x0000000600077308 */ /* 0x000e640000002000 */
[C---:B-1----:R-:W-:Y:S02]  /*0200*/  FSETP.GT.AND P0, PT, R7.reuse, 8.50705917302346158658e+37, PT ;  /* 0x7e8000000700780b */ /* 0x042fe40003f04000 */
[----:B------:R-:W-:-:S11]  /*0210*/  FSETP.GEU.AND P1, PT, R7, 1.175494350822287508e-38, PT ;  /* 0x008000000700780b */ /* 0x000fd60003f2e000 */
[----:B------:R-:W-:-:S04]  /*0220*/  @P0 FMUL R7, R7, 0.25 ;  /* 0x3e80000007070820 */ /* 0x000fc80000400000 */
[----:B------:R-:W-:-:S06]  /*0230*/  @!P1 FMUL R7, R7, 16777216 ;  /* 0x4b80000007079820 */ /* 0x000fcc0000400000 */
[----:B------:R-:W1:Y:S01]  /*0240*/  MUFU.RCP R7, R7 ;  /* 0x0000000700077308 */ /* 0x000e620000001000 */
[----:B------:R-:W-:Y:S01]  /*0250*/  FSEL R12, R12, 1, P0 ;  /* 0x3f8000000c0c7808 */ /* 0x000fe20000000000 */
[----:B---3--:R-:W-:-:S04]  /*0260*/  FADD R2, R2, -R4 ;  /* 0x8000000402027221 */ /* 0x008fc80000000000 */
[----:B------:R-:W-:Y:S01]  /*0270*/  @!P1 FMUL R12, R12, 16777216 ;  /* 0x4b8000000c0c9820 */ /* 0x000fe20000400000 */
[----:B------:R-:W-:-:S03]  /*0280*/  FADD R3, R3, -R4 ;  /* 0x8000000403037221 */ /* 0x000fc60000000000 */
[----:B-1----:R-:W-:-:S04]  /*0290*/  FMUL R12, R7, R12 ;  /* 0x0000000c070c7220 */ /* 0x002fc80000400000 */
[-C--:B------:R-:W-:Y:S01]  /*02a0*/  FMUL R4, R2, R12.reuse ;  /* 0x0000000c02047220 */ /* 0x080fe20000400000 */
[----:B------:R-:W-:Y:S02]  /*02b0*/  FMUL R12, R3, R12 ;  /* 0x0000000c030c7220 */ /* 0x000fe40000400000 */
[----:B------:R-:W1:Y:S01]  /*02c0*/  LDC.64 R2, c[0x0][0x238] ;  /* 0x00008e00ff027b82 */ /* 0x000e620000000a00 */
[C-C-:B----4-:R-:W-:Y:S01]  /*02d0*/  FFMA R4, R8.reuse, R4, R11.reuse ;  /* 0x0000000408047223 */ /* 0x150fe2000000000b */
[----:B------:R-:W-:-:S04]  /*02e0*/  FFMA R12, R8, R12, R11 ;  /* 0x0000000c080c7223 */ /* 0x000fc8000000000b */
[----:B------:R-:W-:Y:S02]  /*02f0*/  FSETP.GTU.AND P0, PT, R4, RZ, PT ;  /* 0x000000ff0400720b */ /* 0x000fe40003f0c000 */
[----:B------:R-:W-:Y:S02]  /*0300*/  FSETP.GTU.AND P1, PT, R12, RZ, PT ;  /* 0x000000ff0c00720b */ /* 0x000fe40003f2c000 */
[----:B------:R-:W-:Y:S02]  /*0310*/  FSEL R4, R4, RZ, P0 ;  /* 0x000000ff04047208 */ /* 0x000fe40000000000 */
[----:B------:R-:W-:Y:S02]  /*0320*/  FSEL R5, R12, RZ, P1 ;  /* 0x000000ff0c057208 */ /* 0x000fe40000800000 */
[----:B------:R-:W-:Y:S02]  /*0330*/  FSETP.GEU.AND P2, PT, R4, 6, PT ;  /* 0x40c000000400780b */ /* 0x000fe40003f4e000 */
[----:B------:R-:W-:-:S02]  /*0340*/  FSETP.GEU.AND P3, PT, R5, 6, PT ;  /* 0x40c000000500780b */ /* 0x000fc40003f6e000 */
[----:B------:R-:W-:Y:S02]  /*0350*/  FSETP.NAN.AND P0, PT, R4, R4, PT ;  /* 0x000000040400720b */ /* 0x000fe40003f08000 */
[----:B------:R-:W-:Y:S01]  /*0360*/  FSETP.NAN.AND P1, PT, R5, R5, PT ;  /* 0x000000050500720b */ /* 0x000fe20003f28000 */
[----:B-1----:R-:W-:-:S06]  /*0370*/  IMAD.WIDE R2, R0, 0x4, R2 ;  /* 0x0000000400027825 */ /* 0x002fcc00078e0202 */
[----:B------:R-:W-:Y:S02]  /*0380*/  @P2 SEL R4, R4, 0x40c00000, P0 ;  /* 0x40c0000004042807 */ /* 0x000fe40000000000 */
[----:B------:R-:W-:-:S05]  /*0390*/  @P3 SEL R5, R5, 0x40c00000, P1 ;  /* 0x40c0000005053807 */ /* 0x000fca0000800000 */
[----:B------:R-:W-:Y:S01]  /*03a0*/  STG.E.64 desc[UR4][R2.64], R4 ;  /* 0x0000000402007986 */ /* 0x000fe2000c101b04 */
[----:B------:R-:W-:Y:S05]  /*03b0*/  EXIT ;  /* 0x000000000000794d */ /* 0x000fea0003800000 */
.L_x_0:
[----:B------:R-:W-:-:S00]  /*03c0*/  BRA `(.L_x_0) ;  /* 0xfffffffc00fc7947 */ /* 0x000fc0000383ffff */
[----:B------:R-:W-:-:S00]  /*03d0*/  NOP ;  /* 0x0000000000007918 */ /* 0x000fc00000000000 */
        /* <DEDUP_REMOVED lines=10> */
.L_x_1:


//--------------------- .nv.global.init           --------------------------
	.section	.nv.global.init,"aw",@progbits
.nv.global.init:
	.type		_$_str,@object
	.size		_$_str,(_$_str_$_2 - _$_str)
_$_str:
        /*0000*/ 	.byte	0x5f, 0x5f, 0x43, 0x55, 0x44, 0x41, 0x5f, 0x46, 0x54, 0x5a, 0x00
	.type		_$_str_$_2,@object
	.size		_$_str_$_2,(.L_1 - _$_str_$_2)
_$_str_$_2:
        /*000b*/ 	.byte	0x5f, 0x5f, 0x43, 0x55, 0x44, 0x41, 0x5f, 0x50, 0x52, 0x45, 0x43, 0x5f, 0x53, 0x51, 0x52, 0x54
        /*001b*/ 	.byte	0x00
.L_1:


//--------------------- .nv.constant0.triton_poi_fused__native_batch_norm_legit_no_training_hardtanh_36 --------------------------
	.section	.nv.constant0.triton_poi_fused__native_batch_norm_legit_no_training_hardtanh_36,"a",@progbits
	.sectionflags	@""
	.align	4
.nv.constant0.triton_poi_fused__native_batch_norm_legit_no_training_hardtanh_36:
	.zero		580
